//
// Generated by NVIDIA NVVM Compiler
//
// Compiler Build ID: CL-36424714
// Cuda compilation tools, release 13.0, V13.0.88
// Based on NVVM 20.0.0
//

.version 9.0
.target sm_100
.address_size 64

	// .globl	_Z5FFTShPdS_i

.visible .entry _Z5FFTShPdS_i(
	.param .u64 .ptr .align 1 _Z5FFTShPdS_i_param_0,
	.param .u64 .ptr .align 1 _Z5FFTShPdS_i_param_1,
	.param .u32 _Z5FFTShPdS_i_param_2
)
{
	.reg .pred 	%p<4>;
	.reg .b32 	%r<30>;
	.reg .b64 	%rd<9>;
	.reg .b64 	%fd<2>;

	ld.param.u64 	%rd1, [_Z5FFTShPdS_i_param_0];
	ld.param.u64 	%rd2, [_Z5FFTShPdS_i_param_1];
	ld.param.u32 	%r1, [_Z5FFTShPdS_i_param_2];
	cvta.to.global.u64 	%rd3, %rd2;
	cvta.to.global.u64 	%rd4, %rd1;
	mov.u32 	%r2, %ntid.x;
	mov.u32 	%r3, %ctaid.x;
	mov.u32 	%r4, %tid.x;
	mad.lo.s32 	%r5, %r2, %r3, %r4;
	mov.u32 	%r6, %ntid.y;
	mov.u32 	%r7, %ctaid.y;
	mov.u32 	%r8, %tid.y;
	mad.lo.s32 	%r9, %r6, %r7, %r8;
	mov.u32 	%r10, %ntid.z;
	mov.u32 	%r11, %ctaid.z;
	mov.u32 	%r12, %tid.z;
	mad.lo.s32 	%r13, %r10, %r11, %r12;
	shr.u32 	%r14, %r1, 31;
	add.s32 	%r15, %r1, %r14;
	shr.s32 	%r16, %r15, 1;
	add.s32 	%r17, %r16, %r5;
	setp.gt.s32 	%p1, %r17, %r1;
	selp.b32 	%r18, %r1, 0, %p1;
	add.s32 	%r19, %r16, %r9;
	setp.gt.s32 	%p2, %r19, %r1;
	selp.b32 	%r20, %r1, 0, %p2;
	sub.s32 	%r21, %r19, %r20;
	add.s32 	%r22, %r16, %r13;
	setp.gt.s32 	%p3, %r22, %r1;
	selp.b32 	%r23, %r1, 0, %p3;
	sub.s32 	%r24, %r22, %r23;
	mad.lo.s32 	%r25, %r1, %r13, %r9;
	mad.lo.s32 	%r26, %r25, %r1, %r5;
	mul.wide.s32 	%rd5, %r26, 8;
	add.s64 	%rd6, %rd4, %rd5;
	ld.global.f64 	%fd1, [%rd6];
	mad.lo.s32 	%r27, %r24, %r1, %r21;
	sub.s32 	%r28, %r17, %r18;
	mad.lo.s32 	%r29, %r27, %r1, %r28;
	mul.wide.s32 	%rd7, %r29, 8;
	add.s64 	%rd8, %rd3, %rd7;
	st.global.f64 	[%rd8], %fd1;
	bar.sync 	0;
	ret;

}


// ===== COMPILED SASS (sm_100) =====

	.target	sm_100

	.elftype	@"ET_EXEC"


//--------------------- .note.nv.tkinfo           --------------------------
	.section	.note.nv.tkinfo,"",@"SHT_NOTE"
	.sectionflags	@"SHF_NOTE_NV_TKINFO"
	.tkinfo
        /*0018*/ 	.word	0x00000002
        /*0030*/ 	.string	""
        /*0030*/ 	.string	"ptxas"
        /*0030*/ 	.string	"Cuda compilation tools, release 13.0, V13.0.88"
        /*0030*/ 	.string	"Build cuda_13.0.r13.0/compiler.36424714_0"
        /*0030*/ 	.string	"-arch sm_100 -m 64 "



//--------------------- .note.nv.cuinfo           --------------------------
	.section	.note.nv.cuinfo,"",@"SHT_NOTE"
	.sectionflags	@"SHF_NOTE_NV_CUINFO"
        /*0018*/ 	.short	0x0002
        /*001a*/ 	.short	0x0064
        /*001c*/ 	.short	0x0082
	.zero		2


//--------------------- .nv.info                  --------------------------
	.section	.nv.info,"",@"SHT_CUDA_INFO"
	.align	4


	//----- nvinfo : EIATTR_REGCOUNT
	.align		4
        /*0000*/ 	.byte	0x04, 0x2f
        /*0002*/ 	.short	(.L_1 - .L_0)
	.align		4
.L_0:
        /*0004*/ 	.word	index@(_Z5FFTShPdS_i)
        /*0008*/ 	.word	0x0000000e


	//----- nvinfo : EIATTR_FRAME_SIZE
	.align		4
.L_1:
        /*000c*/ 	.byte	0x04, 0x11
        /*000e*/ 	.short	(.L_3 - .L_2)
	.align		4
.L_2:
        /*0010*/ 	.word	index@(_Z5FFTShPdS_i)
        /*0014*/ 	.word	0x00000000


	//----- nvinfo : EIATTR_MIN_STACK_SIZE
	.align		4
.L_3:
        /*0018*/ 	.byte	0x04, 0x12
        /*001a*/ 	.short	(.L_5 - .L_4)
	.align		4
.L_4:
        /*001c*/ 	.word	index@(_Z5FFTShPdS_i)
        /*0020*/ 	.word	0x00000000
.L_5:


//--------------------- .nv.compat                --------------------------
	.section	.nv.compat,"",@"SHT_CUDA_COMPAT_INFO"
	.align	4
        /*0000*/ 	.byte	0x02, 0x09, 0x00, 0x00, 0x02, 0x02, 0x01, 0x00, 0x02, 0x05, 0x05, 0x00, 0x03, 0x07, 0x01, 0x01
        /*0010*/ 	.byte	0x02, 0x03, 0x00, 0x00, 0x02, 0x06, 0x01, 0x00, 0x04, 0x0b, 0x08, 0x00, 0x09, 0x00, 0x00, 0x00
        /*0020*/ 	.byte	0x00, 0x00, 0x00, 0x00


//--------------------- .nv.info._Z5FFTShPdS_i    --------------------------
	.section	.nv.info._Z5FFTShPdS_i,"",@"SHT_CUDA_INFO"
	.sectionflags	@""
	.align	4


	//----- nvinfo : EIATTR_CUDA_API_VERSION
	.align		4
        /*0000*/ 	.byte	0x04, 0x37
        /*0002*/ 	.short	(.L_7 - .L_6)
.L_6:
        /*0004*/ 	.word	0x00000082


	//----- nvinfo : EIATTR_KPARAM_INFO
	.align		4
.L_7:
        /*0008*/ 	.byte	0x04, 0x17
        /*000a*/ 	.short	(.L_9 - .L_8)
.L_8:
        /*000c*/ 	.word	0x00000000
        /*0010*/ 	.short	0x0002
        /*0012*/ 	.short	0x0010
        /*0014*/ 	.byte	0x00, 0xf0, 0x11, 0x00


	//----- nvinfo : EIATTR_KPARAM_INFO
	.align		4
.L_9:
        /*0018*/ 	.byte	0x04, 0x17
        /*001a*/ 	.short	(.L_11 - .L_10)
.L_10:
        /*001c*/ 	.word	0x00000000
        /*0020*/ 	.short	0x0001
        /*0022*/ 	.short	0x0008
        /*0024*/ 	.byte	0x00, 0xf5, 0x21, 0x00


	//----- nvinfo : EIATTR_KPARAM_INFO
	.align		4
.L_11:
        /*0028*/ 	.byte	0x04, 0x17
        /*002a*/ 	.short	(.L_13 - .L_12)
.L_12:
        /*002c*/ 	.word	0x00000000
        /*0030*/ 	.short	0x0000
        /*0032*/ 	.short	0x0000
        /*0034*/ 	.byte	0x00, 0xf5, 0x21, 0x00


	//----- nvinfo : EIATTR_SPARSE_MMA_MASK
	.align		4
.L_13:
        /*0038*/ 	.byte	0x03, 0x50
        /*003a*/ 	.short	0x0000


	//----- nvinfo : EIATTR_MAXREG_COUNT
	.align		4
        /*003c*/ 	.byte	0x03, 0x1b
        /*003e*/ 	.short	0x00ff


	//----- nvinfo : EIATTR_NUM_BARRIERS
	.align		4
        /*0040*/ 	.byte	0x02, 0x4c
        /*0042*/ 	.byte	0x01
	.zero		1


	//----- nvinfo : EIATTR_MERCURY_ISA_VERSION
	.align		4
        /*0044*/ 	.byte	0x03, 0x5f
        /*0046*/ 	.short	0x0101


	//----- nvinfo : EIATTR_VRC_CTA_INIT_COUNT
	.align		4
        /*0048*/ 	.byte	0x02, 0x4a
	.zero		1
	.zero		1


	//----- nvinfo : EIATTR_EXIT_INSTR_OFFSETS
	.align		4
        /*004c*/ 	.byte	0x04, 0x1c
        /*004e*/ 	.short	(.L_15 - .L_14)


	//   ....[0]....
.L_14:
        /*0050*/ 	.word	0x00000280


	//----- nvinfo : EIATTR_CBANK_PARAM_SIZE
	.align		4
.L_15:
        /*0054*/ 	.byte	0x03, 0x19
        /*0056*/ 	.short	0x0014


	//----- nvinfo : EIATTR_PARAM_CBANK
	.align		4
        /*0058*/ 	.byte	0x04, 0x0a
        /*005a*/ 	.short	(.L_17 - .L_16)
	.align		4
.L_16:
        /*005c*/ 	.word	index@(.nv.constant0._Z5FFTShPdS_i)
        /*0060*/ 	.short	0x0380
        /*0062*/ 	.short	0x0014


	//----- nvinfo : EIATTR_SW_WAR
	.align		4
.L_17:
        /*0064*/ 	.byte	0x04, 0x36
        /*0066*/ 	.short	(.L_19 - .L_18)
.L_18:
        /*0068*/ 	.word	0x00000008
.L_19:


//--------------------- .nv.callgraph             --------------------------
	.section	.nv.callgraph,"",@"SHT_CUDA_CALLGRAPH"
	.align	4
	.sectionentsize	8
	.align		4
        /*0000*/ 	.word	0x00000000
	.align		4
        /*0004*/ 	.word	0xffffffff
	.align		4
        /*0008*/ 	.word	0x00000000
	.align		4
        /*000c*/ 	.word	0xfffffffe
	.align		4
        /*0010*/ 	.word	0x00000000
	.align		4
        /*0014*/ 	.word	0xfffffffd
	.align		4
        /*0018*/ 	.word	0x00000000
	.align		4
        /*001c*/ 	.word	0xfffffffc


//--------------------- .text._Z5FFTShPdS_i       --------------------------
	.section	.text._Z5FFTShPdS_i,"ax",@progbits
	.align	128
        .global         _Z5FFTShPdS_i
        .type           _Z5FFTShPdS_i,@function
        .size           _Z5FFTShPdS_i,(.L_x_1 - _Z5FFTShPdS_i)
        .other          _Z5FFTShPdS_i,@"STO_CUDA_ENTRY STV_DEFAULT"
_Z5FFTShPdS_i:
.text._Z5FFTShPdS_i:
[----:B------:R-:W-:Y:S01]  /*0000*/  LDC R1, c[0x0][0x37c] ;  /* 0x0000df00ff017b82 */ /* 0x000fe20000000800 */
[----:B------:R-:W0:Y:S01]  /*0010*/  S2R R5, SR_CTAID.Y ;  /* 0x0000000000057919 */ /* 0x000e220000002600 */
[----:B------:R-:W1:Y:S06]  /*0020*/  LDCU UR6, c[0x0][0x360] ;  /* 0x00006c00ff0677ac */ /* 0x000e6c0008000800 */
[----:B------:R-:W2:Y:S01]  /*0030*/  LDC R0, c[0x0][0x390] ;  /* 0x0000e400ff007b82 */ /* 0x000ea20000000800 */
[----:B------:R-:W0:Y:S01]  /*0040*/  S2R R4, SR_TID.Y ;  /* 0x0000000000047919 */ /* 0x000e220000002200 */
[----:B------:R-:W0:Y:S01]  /*0050*/  LDCU UR4, c[0x0][0x364] ;  /* 0x00006c80ff0477ac */ /* 0x000e220008000800 */
[----:B------:R-:W3:Y:S01]  /*0060*/  S2R R8, SR_CTAID.Z ;  /* 0x0000000000087919 */ /* 0x000ee20000002700 */
[----:B------:R-:W3:Y:S04]  /*0070*/  LDCU UR7, c[0x0][0x368] ;  /* 0x00006d00ff0777ac */ /* 0x000ee80008000800 */
[----:B------:R-:W4:Y:S01]  /*0080*/  LDC.64 R2, c[0x0][0x380] ;  /* 0x0000e000ff027b82 */ /* 0x000f220000000a00 */
[----:B------:R-:W3:Y:S01]  /*0090*/  S2R R9, SR_TID.Z ;  /* 0x0000000000097919 */ /* 0x000ee20000002300 */
[----:B------:R-:W1:Y:S01]  /*00a0*/  S2R R7, SR_CTAID.X ;  /* 0x0000000000077919 */ /* 0x000e620000002500 */
[----:B------:R-:W1:Y:S01]  /*00b0*/  S2R R6, SR_TID.X ;  /* 0x0000000000067919 */ /* 0x000e620000002100 */
[----:B0-----:R-:W-:Y:S01]  /*00c0*/  IMAD R5, R5, UR4, R4 ;  /* 0x0000000405057c24 */ /* 0x001fe2000f8e0204 */
[----:B------:R-:W0:Y:S01]  /*00d0*/  LDCU.64 UR4, c[0x0][0x358] ;  /* 0x00006b00ff0477ac */ /* 0x000e220008000a00 */
[----:B---3--:R-:W-:-:S02]  /*00e0*/  IMAD R4, R8, UR7, R9 ;  /* 0x0000000708047c24 */ /* 0x008fc4000f8e0209 */
[----:B-1----:R-:W-:Y:S02]  /*00f0*/  IMAD R7, R7, UR6, R6 ;  /* 0x0000000607077c24 */ /* 0x002fe4000f8e0206 */
[----:B--2---:R-:W-:-:S04]  /*0100*/  IMAD R6, R4, R0, R5 ;  /* 0x0000000004067224 */ /* 0x004fc800078e0205 */
[----:B------:R-:W-:-:S04]  /*0110*/  IMAD R9, R6, R0, R7 ;  /* 0x0000000006097224 */ /* 0x000fc800078e0207 */
[----:B----4-:R-:W-:-:S06]  /*0120*/  IMAD.WIDE R2, R9, 0x8, R2 ;  /* 0x0000000809027825 */ /* 0x010fcc00078e0202 */
[----:B0-----:R-:W2:Y:S01]  /*0130*/  LDG.E.64 R2, desc[UR4][R2.64] ;  /* 0x0000000402027981 */ /* 0x001ea2000c1e1b00 */
[----:B------:R-:W-:-:S04]  /*0140*/  LEA.HI R6, R0, R0, RZ, 0x1 ;  /* 0x0000000000067211 */ /* 0x000fc800078f08ff */
[----:B------:R-:W-:-:S04]  /*0150*/  SHF.R.S32.HI R6, RZ, 0x1, R6 ;  /* 0x00000001ff067819 */ /* 0x000fc80000011406 */
[-C--:B------:R-:W-:Y:S02]  /*0160*/  IADD3 R9, PT, PT, R5, R6.reuse, RZ ;  /* 0x0000000605097210 */ /* 0x080fe40007ffe0ff */
[----:B------:R-:W-:Y:S02]  /*0170*/  IADD3 R11, PT, PT, R4, R6, RZ ;  /* 0x00000006040b7210 */ /* 0x000fe40007ffe0ff */
[----:B------:R-:W0:Y:S01]  /*0180*/  LDC.64 R4, c[0x0][0x388] ;  /* 0x0000e200ff047b82 */ /* 0x000e220000000a00 */
[-C--:B------:R-:W-:Y:S02]  /*0190*/  ISETP.GT.AND P0, PT, R9, R0.reuse, PT ;  /* 0x000000000900720c */ /* 0x080fe40003f04270 */
[----:B------:R-:W-:Y:S02]  /*01a0*/  ISETP.GT.AND P1, PT, R11, R0, PT ;  /* 0x000000000b00720c */ /* 0x000fe40003f24270 */
[----:B------:R-:W-:Y:S02]  /*01b0*/  IADD3 R7, PT, PT, R7, R6, RZ ;  /* 0x0000000607077210 */ /* 0x000fe40007ffe0ff */
[----:B------:R-:W-:-:S02]  /*01c0*/  SEL R6, R0, RZ, P0 ;  /* 0x000000ff00067207 */ /* 0x000fc40000000000 */
[C---:B------:R-:W-:Y:S02]  /*01d0*/  SEL R8, R0.reuse, RZ, P1 ;  /* 0x000000ff00087207 */ /* 0x040fe40000800000 */
[----:B------:R-:W-:Y:S01]  /*01e0*/  ISETP.GT.AND P0, PT, R7, R0, PT ;  /* 0x000000000700720c */ /* 0x000fe20003f04270 */
[----:B------:R-:W-:Y:S01]  /*01f0*/  IMAD.IADD R9, R9, 0x1, -R6 ;  /* 0x0000000109097824 */ /* 0x000fe200078e0a06 */
[----:B------:R-:W-:Y:S02]  /*0200*/  IADD3 R8, PT, PT, R11, -R8, RZ ;  /* 0x800000080b087210 */ /* 0x000fe40007ffe0ff */
[----:B------:R-:W-:-:S03]  /*0210*/  SEL R6, R0, RZ, P0 ;  /* 0x000000ff00067207 */ /* 0x000fc60000000000 */
[----:B------:R-:W-:Y:S02]  /*0220*/  IMAD R9, R8, R0, R9 ;  /* 0x0000000008097224 */ /* 0x000fe400078e0209 */
[----:B------:R-:W-:-:S04]  /*0230*/  IMAD.IADD R6, R7, 0x1, -R6 ;  /* 0x0000000107067824 */ /* 0x000fc800078e0a06 */
[----:B------:R-:W-:-:S04]  /*0240*/  IMAD R9, R9, R0, R6 ;  /* 0x0000000009097224 */ /* 0x000fc800078e0206 */
[----:B0-----:R-:W-:-:S05]  /*0250*/  IMAD.WIDE R4, R9, 0x8, R4 ;  /* 0x0000000809047825 */ /* 0x001fca00078e0204 */
[----:B--2---:R-:W-:Y:S01]  /*0260*/  STG.E.64 desc[UR4][R4.64], R2 ;  /* 0x0000000204007986 */ /* 0x004fe2000c101b04 */
[----:B------:R-:W-:Y:S06]  /*0270*/  BAR.SYNC.DEFER_BLOCKING 0x0 ;  /* 0x0000000000007b1d */ /* 0x000fec0000010000 */
[----:B------:R-:W-:Y:S05]  /*0280*/  EXIT ;  /* 0x000000000000794d */ /* 0x000fea0003800000 */
.L_x_0:
[----:B------:R-:W-:-:S00]  /*0290*/  BRA `(.L_x_0) ;  /* 0xfffffffc00fc7947 */ /* 0x000fc0000383ffff */
[----:B------:R-:W-:-:S00]  /*02a0*/  NOP ;  /* 0x0000000000007918 */ /* 0x000fc00000000000 */
        /* <DEDUP_REMOVED lines=13> */
.L_x_1:


//--------------------- .nv.shared.reserved.0     --------------------------
	.section	.nv.shared.reserved.0,"aw",@nobits
	.weak		__nv_reservedSMEM_offset_0_alias
	.size		__nv_reservedSMEM_offset_0_alias, 0, 64
	.other		__nv_reservedSMEM_offset_0_alias,@"STO_CUDA_RESERVED_SHARED STV_DEFAULT"
__nv_reservedSMEM_offset_0_alias:
	.zero		0
	.zero		64


//--------------------- .nv.constant0._Z5FFTShPdS_i --------------------------
	.section	.nv.constant0._Z5FFTShPdS_i,"a",@progbits
	.sectionflags	@""
	.align	4
.nv.constant0._Z5FFTShPdS_i:
	.zero		916


//--------------------- SYMBOLS --------------------------

	.type		.nv.reservedSmem.offset0,@object
	.size		.nv.reservedSmem.offset0,0x4
